	.headerflags	@"EF_CUDA_TEXMODE_UNIFIED EF_CUDA_64BIT_ADDRESS EF_CUDA_ACCELERATORS EF_CUDA_SM90 EF_CUDA_VIRTUAL_SM(EF_CUDA_SM90)"
	.elftype	@"ET_EXEC"


//--------------------- .nv.info                  --------------------------
	.section	.nv.info,"",@"SHT_CUDA_INFO"
	.align	4


	//----- nvinfo : EIATTR_REGCOUNT
	.align		4
        /*0000*/ 	.byte	0x04, 0x2f
        /*0002*/ 	.short	(.L_4 - .L_3)
	.align		4
.L_3:
        /*0004*/ 	.word	index@(triton_per_fused_add_clone_mean_mul_pow_sub_3)
        /*0008*/ 	.word	0x00000020


	//----- nvinfo : EIATTR_MIN_STACK_SIZE
	.align		4
.L_4:
        /*000c*/ 	.byte	0x04, 0x12
        /*000e*/ 	.short	(.L_6 - .L_5)
	.align		4
.L_5:
        /*0010*/ 	.word	index@(triton_per_fused_add_clone_mean_mul_pow_sub_3)
        /*0014*/ 	.word	0x00000000


	//----- nvinfo : EIATTR_FRAME_SIZE
	.align		4
.L_6:
        /*0018*/ 	.byte	0x04, 0x11
        /*001a*/ 	.short	(.L_8 - .L_7)
	.align		4
.L_7:
        /*001c*/ 	.word	index@(triton_per_fused_add_clone_mean_mul_pow_sub_3)
        /*0020*/ 	.word	0x00000000


	//----- nvinfo : EIATTR_MIN_STACK_SIZE
	.align		4
.L_8:
        /*0024*/ 	.byte	0x04, 0x12
        /*0026*/ 	.short	(.L_10 - .L_9)
	.align		4
.L_9:
        /*0028*/ 	.word	index@(triton_per_fused_add_clone_mean_mul_pow_sub_3)
        /*002c*/ 	.word	0x00000000
.L_10:


//--------------------- .nv.info.triton_per_fused_add_clone_mean_mul_pow_sub_3 --------------------------
	.section	.nv.info.triton_per_fused_add_clone_mean_mul_pow_sub_3,"",@"SHT_CUDA_INFO"
	.sectionflags	@""
	.align	4


	//----- nvinfo : EIATTR_CUDA_API_VERSION
	.align		4
        /*0000*/ 	.byte	0x04, 0x37
        /*0002*/ 	.short	(.L_12 - .L_11)
.L_11:
        /*0004*/ 	.word	0x0000007c


	//----- nvinfo : EIATTR_KPARAM_INFO
	.align		4
.L_12:
        /*0008*/ 	.byte	0x04, 0x17
        /*000a*/ 	.short	(.L_14 - .L_13)
.L_13:
        /*000c*/ 	.word	0x00000000
        /*0010*/ 	.short	0x0005
        /*0012*/ 	.short	0x0028
        /*0014*/ 	.byte	0x00, 0xf0, 0x11, 0x00


	//----- nvinfo : EIATTR_KPARAM_INFO
	.align		4
.L_14:
        /*0018*/ 	.byte	0x04, 0x17
        /*001a*/ 	.short	(.L_16 - .L_15)
.L_15:
        /*001c*/ 	.word	0x00000000
        /*0020*/ 	.short	0x0004
        /*0022*/ 	.short	0x0020
        /*0024*/ 	.byte	0x00, 0xf4, 0x21, 0x00


	//----- nvinfo : EIATTR_KPARAM_INFO
	.align		4
.L_16:
        /*0028*/ 	.byte	0x04, 0x17
        /*002a*/ 	.short	(.L_18 - .L_17)
.L_17:
        /*002c*/ 	.word	0x00000000
        /*0030*/ 	.short	0x0003
        /*0032*/ 	.short	0x0018
        /*0034*/ 	.byte	0x00, 0xf4, 0x21, 0x00


	//----- nvinfo : EIATTR_KPARAM_INFO
	.align		4
.L_18:
        /*0038*/ 	.byte	0x04, 0x17
        /*003a*/ 	.short	(.L_20 - .L_19)
.L_19:
        /*003c*/ 	.word	0x00000000
        /*0040*/ 	.short	0x0002
        /*0042*/ 	.short	0x0010
        /*0044*/ 	.byte	0x00, 0xf4, 0x21, 0x00


	//----- nvinfo : EIATTR_KPARAM_INFO
	.align		4
.L_20:
        /*0048*/ 	.byte	0x04, 0x17
        /*004a*/ 	.short	(.L_22 - .L_21)
.L_21:
        /*004c*/ 	.word	0x00000000
        /*0050*/ 	.short	0x0001
        /*0052*/ 	.short	0x0008
        /*0054*/ 	.byte	0x00, 0xf4, 0x21, 0x00


	//----- nvinfo : EIATTR_KPARAM_INFO
	.align		4
.L_22:
        /*0058*/ 	.byte	0x04, 0x17
        /*005a*/ 	.short	(.L_24 - .L_23)
.L_23:
        /*005c*/ 	.word	0x00000000
        /*0060*/ 	.short	0x0000
        /*0062*/ 	.short	0x0000
        /*0064*/ 	.byte	0x00, 0xf4, 0x21, 0x00


	//----- nvinfo : EIATTR_SPARSE_MMA_MASK
	.align		4
.L_24:
        /*0068*/ 	.byte	0x03, 0x50
        /*006a*/ 	.short	0x0000


	//----- nvinfo : EIATTR_MAXREG_COUNT
	.align		4
        /*006c*/ 	.byte	0x03, 0x1b
        /*006e*/ 	.short	0x00ff


	//----- nvinfo : EIATTR_EXTERNS
	.align		4
        /*0070*/ 	.byte	0x04, 0x0f
        /*0072*/ 	.short	(.L_26 - .L_25)


	//   ....[0]....
	.align		4
.L_25:
        /*0074*/ 	.word	index@(__assertfail)


	//----- nvinfo : EIATTR_COOP_GROUP_MASK_REGIDS
	.align		4
.L_26:
        /*0078*/ 	.byte	0x04, 0x29
        /*007a*/ 	.short	(.L_28 - .L_27)


	//   ....[0]....
.L_27:
        /*007c*/ 	.word	0xffffffff


	//   ....[1]....
        /*0080*/ 	.word	0xffffffff


	//   ....[2]....
        /*0084*/ 	.word	0xffffffff


	//   ....[3]....
        /*0088*/ 	.word	0xffffffff


	//   ....[4]....
        /*008c*/ 	.word	0xffffffff


	//   ....[5]....
        /*0090*/ 	.word	0xffffffff


	//----- nvinfo : EIATTR_COOP_GROUP_INSTR_OFFSETS
	.align		4
.L_28:
        /*0094*/ 	.byte	0x04, 0x28
        /*0096*/ 	.short	(.L_30 - .L_29)


	//   ....[0]....
.L_29:
        /*0098*/ 	.word	0x00000620


	//   ....[1]....
        /*009c*/ 	.word	0x00000640


	//   ....[2]....
        /*00a0*/ 	.word	0x00000660


	//   ....[3]....
        /*00a4*/ 	.word	0x00000680


	//   ....[4]....
        /*00a8*/ 	.word	0x000006c0


	//   ....[5]....
        /*00ac*/ 	.word	0x00000780


	//----- nvinfo : EIATTR_SYSCALL_OFFSETS
	.align		4
.L_30:
        /*00b0*/ 	.byte	0x04, 0x46
        /*00b2*/ 	.short	(.L_32 - .L_31)


	//   ....[0]....
.L_31:
        /*00b4*/ 	.word	0x00000340


	//----- nvinfo : EIATTR_EXIT_INSTR_OFFSETS
	.align		4
.L_32:
        /*00b8*/ 	.byte	0x04, 0x1c
        /*00ba*/ 	.short	(.L_34 - .L_33)


	//   ....[0]....
.L_33:
        /*00bc*/ 	.word	0x00000870


	//   ....[1]....
        /*00c0*/ 	.word	0x000008d0


	//----- nvinfo : EIATTR_REQNTID
	.align		4
.L_34:
        /*00c4*/ 	.byte	0x04, 0x10
        /*00c6*/ 	.short	(.L_36 - .L_35)
.L_35:
        /*00c8*/ 	.word	0x00000040
        /*00cc*/ 	.word	0x00000001
        /*00d0*/ 	.word	0x00000001


	//----- nvinfo : EIATTR_CRS_STACK_SIZE
	.align		4
.L_36:
        /*00d4*/ 	.byte	0x04, 0x1e
        /*00d6*/ 	.short	(.L_38 - .L_37)
.L_37:
        /*00d8*/ 	.word	0x00000000


	//----- nvinfo : EIATTR_CBANK_PARAM_SIZE
	.align		4
.L_38:
        /*00dc*/ 	.byte	0x03, 0x19
        /*00de*/ 	.short	0x002c


	//----- nvinfo : EIATTR_PARAM_CBANK
	.align		4
        /*00e0*/ 	.byte	0x04, 0x0a
        /*00e2*/ 	.short	(.L_40 - .L_39)
	.align		4
.L_39:
        /*00e4*/ 	.word	index@(.nv.constant0.triton_per_fused_add_clone_mean_mul_pow_sub_3)
        /*00e8*/ 	.short	0x0210
        /*00ea*/ 	.short	0x002c


	//----- nvinfo : EIATTR_SW_WAR
	.align		4
.L_40:
        /*00ec*/ 	.byte	0x04, 0x36
        /*00ee*/ 	.short	(.L_42 - .L_41)
.L_41:
        /*00f0*/ 	.word	0x00000008
.L_42:


//--------------------- .nv.callgraph             --------------------------
	.section	.nv.callgraph,"",@"SHT_CUDA_CALLGRAPH"
	.align	4
	.sectionentsize	8
	.align		4
        /*0000*/ 	.word	0x00000000
	.align		4
        /*0004*/ 	.word	0xffffffff
	.align		4
        /*0008*/ 	.word	index@(triton_per_fused_add_clone_mean_mul_pow_sub_3)
	.align		4
        /*000c*/ 	.word	index@(__assertfail)
	.align		4
        /*0010*/ 	.word	0x00000000
	.align		4
        /*0014*/ 	.word	0xfffffffe
	.align		4
        /*0018*/ 	.word	0x00000000
	.align		4
        /*001c*/ 	.word	0xfffffffd
	.align		4
        /*0020*/ 	.word	0x00000000
	.align		4
        /*0024*/ 	.word	0xfffffffc


//--------------------- .nv.constant4             --------------------------
	.section	.nv.constant4,"a",@progbits
	.align	8
	.align		8
.nv.constant4:
        /*0000*/ 	.dword	__assertfail
	.align		8
        /*0008*/ 	.dword	assertFunc_0
	.align		8
        /*0010*/ 	.dword	assertFile_0
	.align		8
        /*0018*/ 	.dword	assertMessage_0


//--------------------- .text.triton_per_fused_add_clone_mean_mul_pow_sub_3 --------------------------
	.section	.text.triton_per_fused_add_clone_mean_mul_pow_sub_3,"ax",@progbits
	.sectionflags	@"SHF_BARRIERS=1"
	.align	128
        .global         triton_per_fused_add_clone_mean_mul_pow_sub_3
        .type           triton_per_fused_add_clone_mean_mul_pow_sub_3,@function
        .size           triton_per_fused_add_clone_mean_mul_pow_sub_3,(.L_x_2 - triton_per_fused_add_clone_mean_mul_pow_sub_3)
        .other          triton_per_fused_add_clone_mean_mul_pow_sub_3,@"STO_CUDA_ENTRY STV_DEFAULT"
triton_per_fused_add_clone_mean_mul_pow_sub_3:
.text.triton_per_fused_add_clone_mean_mul_pow_sub_3:
[----:B------:R-:W0:Y:S02]  /*0000*/  LDC R1, c[0x0][0x28] ;  /* 0x00000a00ff017b82 */ /* 0x000e240000000800 */
[----:B------:R-:W1:Y:S01]  /*0010*/  S2R R0, SR_TID.X ;  /* 0x0000000000007919 */ /* 0x000e620000002100 */
[----:B------:R-:W2:Y:S01]  /*0020*/  LDC.64 R12, c[0x0][0x218] ;  /* 0x00008600ff0c7b82 */ /* 0x000ea20000000a00 */
[----:B------:R-:W-:-:S07]  /*0030*/  ULDC.64 UR4, c[0x0][0x208] ;  /* 0x0000820000047ab9 */ /* 0x000fce0000000a00 */
[----:B------:R-:W3:Y:S01]  /*0040*/  LDC.64 R16, c[0x0][0x228] ;  /* 0x00008a00ff107b82 */ /* 0x000ee20000000a00 */
[----:B-1----:R-:W-:-:S05]  /*0050*/  IMAD.SHL.U32 R15, R0, 0x4, RZ ;  /* 0x00000004000f7824 */ /* 0x002fca00078e00ff */
[----:B------:R-:W-:-:S04]  /*0060*/  LOP3.LUT R3, R15, 0xc, RZ, 0xc0, !PT ;  /* 0x0000000c0f037812 */ /* 0x000fc800078ec0ff */
[----:B------:R-:W-:-:S05]  /*0070*/  LOP3.LUT R3, R3, 0x30, R0, 0xf8, !PT ;  /* 0x0000003003037812 */ /* 0x000fca00078ef800 */
[----:B--2---:R-:W-:-:S05]  /*0080*/  IMAD.WIDE.U32 R12, R3, 0x8, R12 ;  /* 0x00000008030c7825 */ /* 0x004fca00078e000c */
[----:B------:R-:W2:Y:S04]  /*0090*/  LDG.E.EL.128 R4, desc[UR4][R12.64] ;  /* 0x000000040c047981 */ /* 0x000ea8000c2e1d00 */
[----:B------:R-:W4:Y:S01]  /*00a0*/  LDG.E.EL.128 R8, desc[UR4][R12.64+0x10] ;  /* 0x000010040c087981 */ /* 0x000f22000c2e1d00 */
[----:B------:R-:W-:-:S05]  /*00b0*/  LOP3.LUT R2, R15, 0xfc, RZ, 0xc0, !PT ;  /* 0x000000fc0f027812 */ /* 0x000fca00078ec0ff */
[----:B---3--:R-:W-:-:S06]  /*00c0*/  IMAD.WIDE.U32 R16, R2, 0x4, R16 ;  /* 0x0000000402107825 */ /* 0x008fcc00078e0010 */
[----:B------:R-:W5:Y:S01]  /*00d0*/  LDG.E.128 R16, desc[UR4][R16.64] ;  /* 0x0000000410107981 */ /* 0x000f62000c1e1d00 */
[----:B--2---:R-:W-:Y:S02]  /*00e0*/  SHF.R.U32.HI R3, RZ, 0x1d, R5 ;  /* 0x0000001dff037819 */ /* 0x004fe40000011605 */
[----:B------:R-:W-:Y:S02]  /*00f0*/  SHF.R.U32.HI R23, RZ, 0x1d, R7 ;  /* 0x0000001dff177819 */ /* 0x000fe40000011607 */
[----:B----4-:R-:W-:Y:S02]  /*0100*/  SHF.R.U32.HI R21, RZ, 0x1d, R9 ;  /* 0x0000001dff157819 */ /* 0x010fe40000011609 */
[----:B------:R-:W-:Y:S02]  /*0110*/  LOP3.LUT R3, R3, 0x4, RZ, 0xc0, !PT ;  /* 0x0000000403037812 */ /* 0x000fe400078ec0ff */
[----:B------:R-:W-:Y:S02]  /*0120*/  SHF.R.U32.HI R14, RZ, 0x1d, R11 ;  /* 0x0000001dff0e7819 */ /* 0x000fe4000001160b */
[----:B------:R-:W-:-:S02]  /*0130*/  LOP3.LUT R21, R21, 0x4, RZ, 0xc0, !PT ;  /* 0x0000000415157812 */ /* 0x000fc400078ec0ff */
[----:B------:R-:W-:Y:S02]  /*0140*/  IADD3 R3, P1, R4, R3, RZ ;  /* 0x0000000304037210 */ /* 0x000fe40007f3e0ff */
[----:B------:R-:W-:Y:S02]  /*0150*/  LOP3.LUT R13, R14, 0x4, RZ, 0xc0, !PT ;  /* 0x000000040e0d7812 */ /* 0x000fe400078ec0ff */
[----:B------:R-:W-:Y:S01]  /*0160*/  LOP3.LUT R23, R23, 0x4, RZ, 0xc0, !PT ;  /* 0x0000000417177812 */ /* 0x000fe200078ec0ff */
[----:B------:R-:W-:Y:S01]  /*0170*/  IMAD.X R22, RZ, RZ, R5, P1 ;  /* 0x000000ffff167224 */ /* 0x000fe200008e0605 */
[----:B------:R-:W-:Y:S02]  /*0180*/  IADD3 R14, P0, R8, R21, RZ ;  /* 0x00000015080e7210 */ /* 0x000fe40007f1e0ff */
[----:B------:R-:W-:Y:S02]  /*0190*/  IADD3 R23, P1, R6, R23, RZ ;  /* 0x0000001706177210 */ /* 0x000fe40007f3e0ff */
[----:B------:R-:W-:Y:S01]  /*01a0*/  IADD3 R24, P2, R10, R13, RZ ;  /* 0x0000000d0a187210 */ /* 0x000fe20007f5e0ff */
[----:B------:R-:W-:Y:S01]  /*01b0*/  IMAD.X R9, RZ, RZ, R9, P0 ;  /* 0x000000ffff097224 */ /* 0x000fe200000e0609 */
[----:B------:R-:W-:Y:S01]  /*01c0*/  LOP3.LUT R4, R3, R14, RZ, 0xfc, !PT ;  /* 0x0000000e03047212 */ /* 0x000fe200078efcff */
[----:B------:R-:W-:-:S02]  /*01d0*/  IMAD.X R26, RZ, RZ, R7, P1 ;  /* 0x000000ffff1a7224 */ /* 0x000fc400008e0607 */
[----:B------:R-:W-:Y:S01]  /*01e0*/  IMAD.X R25, RZ, RZ, R11, P2 ;  /* 0x000000ffff197224 */ /* 0x000fe200010e060b */
[----:B------:R-:W-:Y:S02]  /*01f0*/  LOP3.LUT R4, R4, R23, R24, 0xfe, !PT ;  /* 0x0000001704047212 */ /* 0x000fe400078efe18 */
[----:B------:R-:W-:Y:S02]  /*0200*/  LOP3.LUT R5, R22, R9, RZ, 0xfc, !PT ;  /* 0x0000000916057212 */ /* 0x000fe400078efcff */
[----:B------:R-:W-:Y:S02]  /*0210*/  ISETP.GE.U32.AND P0, PT, R4, 0x4, PT ;  /* 0x000000040400780c */ /* 0x000fe40003f06070 */
[----:B------:R-:W-:-:S04]  /*0220*/  LOP3.LUT R4, R5, R26, R25, 0xfe, !PT ;  /* 0x0000001a05047212 */ /* 0x000fc800078efe19 */
[----:B------:R-:W-:-:S13]  /*0230*/  ISETP.GE.U32.AND.EX P0, PT, R4, RZ, PT, P0 ;  /* 0x000000ff0400720c */ /* 0x000fda0003f06100 */
[----:B------:R-:W-:Y:S05]  /*0240*/  @!P0 BRA `(.L_x_0) ;  /* 0x0000000000408947 */ /* 0x000fea0003800000 */
[----:B------:R-:W-:Y:S01]  /*0250*/  MOV R28, 0x0 ;  /* 0x00000000001c7802 */ /* 0x000fe20000000f00 */
[----:B------:R-:W-:Y:S01]  /*0260*/  ULDC.64 UR6, c[0x4][0x18] ;  /* 0x0100060000067ab9 */ /* 0x000fe20000000a00 */
[----:B------:R-:W-:Y:S01]  /*0270*/  ULDC.64 UR8, c[0x4][0x8] ;  /* 0x0100020000087ab9 */ /* 0x000fe20000000a00 */
[----:B------:R-:W-:Y:S02]  /*0280*/  IMAD.U32 R4, RZ, RZ, UR6 ;  /* 0x00000006ff047e24 */ /* 0x000fe4000f8e00ff */
[----:B------:R-:W-:Y:S01]  /*0290*/  IMAD.U32 R5, RZ, RZ, UR7 ;  /* 0x00000007ff057e24 */ /* 0x000fe2000f8e00ff */
[----:B------:R-:W1:Y:S01]  /*02a0*/  LDC.64 R28, c[0x4][R28] ;  /* 0x010000001c1c7b82 */ /* 0x000e620000000a00 */
[----:B------:R-:W-:Y:S01]  /*02b0*/  ULDC.64 UR6, c[0x4][0x10] ;  /* 0x0100040000067ab9 */ /* 0x000fe20000000a00 */
[----:B------:R-:W-:Y:S02]  /*02c0*/  IMAD.U32 R10, RZ, RZ, UR8 ;  /* 0x00000008ff0a7e24 */ /* 0x000fe4000f8e00ff */
[----:B------:R-:W-:-:S02]  /*02d0*/  IMAD.U32 R6, RZ, RZ, UR6 ;  /* 0x00000006ff067e24 */ /* 0x000fc4000f8e00ff */
[----:B------:R-:W-:Y:S02]  /*02e0*/  IMAD.U32 R7, RZ, RZ, UR7 ;  /* 0x00000007ff077e24 */ /* 0x000fe4000f8e00ff */
[----:B------:R-:W-:Y:S02]  /*02f0*/  IMAD.U32 R11, RZ, RZ, UR9 ;  /* 0x00000009ff0b7e24 */ /* 0x000fe4000f8e00ff */
[----:B------:R-:W-:Y:S02]  /*0300*/  IMAD.MOV.U32 R8, RZ, RZ, 0x28 ;  /* 0x00000028ff087424 */ /* 0x000fe400078e00ff */
[----:B------:R-:W-:Y:S02]  /*0310*/  IMAD.MOV.U32 R12, RZ, RZ, 0x1 ;  /* 0x00000001ff0c7424 */ /* 0x000fe400078e00ff */
[----:B------:R-:W-:-:S07]  /*0320*/  IMAD.MOV.U32 R13, RZ, RZ, RZ ;  /* 0x000000ffff0d7224 */ /* 0x000fce00078e00ff */
[----:B------:R-:W-:-:S07]  /*0330*/  LEPC R20, `(.L_x_0) ;  /* 0x000000001014794e */ /* 0x000fce0000000000 */
[----:B01---5:R-:W-:Y:S05]  /*0340*/  CALL.ABS.NOINC R28 ;  /* 0x000000001c007343 */ /* 0x023fea0003c00000 */
.L_x_0:
[----:B------:R-:W-:Y:S01]  /*0350*/  SHF.R.U32.HI R4, RZ, 0x4, R15 ;  /* 0x00000004ff047819 */ /* 0x000fe2000001160f */
[----:B------:R-:W-:Y:S05]  /*0360*/  WARPSYNC.ALL ;  /* 0x0000000000007948 */ /* 0x000fea0003800000 */
[----:B------:R-:W-:Y:S01]  /*0370*/  BAR.SYNC.DEFER_BLOCKING 0x0 ;  /* 0x0000000000007b1d */ /* 0x000fe20000010000 */
[C---:B------:R-:W-:Y:S01]  /*0380*/  SHF.L.U64.HI R13, R23.reuse, 0x4, R26 ;  /* 0x00000004170d7819 */ /* 0x040fe2000001021a */
[----:B------:R-:W-:Y:S01]  /*0390*/  IMAD.SHL.U32 R23, R23, 0x10, RZ ;  /* 0x0000001017177824 */ /* 0x000fe200078e00ff */
[----:B------:R-:W-:Y:S01]  /*03a0*/  SGXT.U32 R4, R4, 0x2 ;  /* 0x000000020404781a */ /* 0x000fe20000000000 */
[C---:B------:R-:W-:Y:S01]  /*03b0*/  IMAD.SHL.U32 R21, R3.reuse, 0x10, RZ ;  /* 0x0000001003157824 */ /* 0x040fe200078e00ff */
[C---:B------:R-:W-:Y:S01]  /*03c0*/  SHF.L.U64.HI R11, R14.reuse, 0x4, R9 ;  /* 0x000000040e0b7819 */ /* 0x040fe20000010209 */
[----:B------:R-:W-:Y:S01]  /*03d0*/  ULDC.64 UR6, c[0x0][0x220] ;  /* 0x0000880000067ab9 */ /* 0x000fe20000000a00 */
[----:B------:R-:W-:Y:S01]  /*03e0*/  IMAD.SHL.U32 R9, R14, 0x10, RZ ;  /* 0x000000100e097824 */ /* 0x000fe200078e00ff */
[----:B------:R-:W-:Y:S01]  /*03f0*/  SHF.L.U64.HI R27, R3, 0x4, R22 ;  /* 0x00000004031b7819 */ /* 0x000fe20000010216 */
[----:B------:R-:W-:Y:S01]  /*0400*/  IMAD.WIDE.U32 R4, R4, 0x4, RZ ;  /* 0x0000000404047825 */ /* 0x000fe200078e00ff */
[----:B------:R-:W-:-:S03]  /*0410*/  SHF.L.U64.HI R25, R24, 0x4, R25 ;  /* 0x0000000418197819 */ /* 0x000fc60000010219 */
[----:B------:R-:W-:Y:S01]  /*0420*/  IMAD.SHL.U32 R7, R24, 0x10, RZ ;  /* 0x0000001018077824 */ /* 0x000fe200078e00ff */
[-C--:B------:R-:W-:Y:S02]  /*0430*/  LOP3.LUT R10, R23, R4.reuse, RZ, 0xfc, !PT ;  /* 0x00000004170a7212 */ /* 0x080fe400078efcff */
[----:B------:R-:W-:Y:S02]  /*0440*/  LOP3.LUT R8, R21, R4, RZ, 0xfc, !PT ;  /* 0x0000000415087212 */ /* 0x000fe400078efcff */
[-C--:B------:R-:W-:Y:S02]  /*0450*/  LOP3.LUT R13, R13, R5.reuse, RZ, 0xfc, !PT ;  /* 0x000000050d0d7212 */ /* 0x080fe400078efcff */
[----:B------:R-:W-:Y:S02]  /*0460*/  IADD3 R10, P1, R10, UR6, RZ ;  /* 0x000000060a0a7c10 */ /* 0x000fe4000ff3e0ff */
[-C--:B------:R-:W-:Y:S02]  /*0470*/  LOP3.LUT R6, R11, R5.reuse, RZ, 0xfc, !PT ;  /* 0x000000050b067212 */ /* 0x080fe400078efcff */
[----:B------:R-:W-:-:S02]  /*0480*/  LOP3.LUT R14, R27, R5, RZ, 0xfc, !PT ;  /* 0x000000051b0e7212 */ /* 0x000fc400078efcff */
[-C--:B------:R-:W-:Y:S02]  /*0490*/  LOP3.LUT R12, R9, R4.reuse, RZ, 0xfc, !PT ;  /* 0x00000004090c7212 */ /* 0x080fe400078efcff */
[----:B------:R-:W-:Y:S02]  /*04a0*/  IADD3 R8, P0, R8, UR6, RZ ;  /* 0x0000000608087c10 */ /* 0x000fe4000ff1e0ff */
[----:B------:R-:W-:Y:S02]  /*04b0*/  IADD3.X R11, R13, UR7, RZ, P1, !PT ;  /* 0x000000070d0b7c10 */ /* 0x000fe40008ffe4ff */
[----:B------:R-:W-:Y:S02]  /*04c0*/  LOP3.LUT R20, R7, R4, RZ, 0xfc, !PT ;  /* 0x0000000407147212 */ /* 0x000fe400078efcff */
[----:B------:R-:W-:Y:S01]  /*04d0*/  IADD3 R12, P1, R12, UR6, RZ ;  /* 0x000000060c0c7c10 */ /* 0x000fe2000ff3e0ff */
[----:B------:R-:W2:Y:S01]  /*04e0*/  LDG.E.EL R4, desc[UR4][R10.64] ;  /* 0x000000040a047981 */ /* 0x000ea2000c2e1900 */
[----:B------:R-:W-:-:S02]  /*04f0*/  IADD3.X R9, R14, UR7, RZ, P0, !PT ;  /* 0x000000070e097c10 */ /* 0x000fc400087fe4ff */
[----:B------:R-:W-:Y:S02]  /*0500*/  LOP3.LUT R25, R25, R5, RZ, 0xfc, !PT ;  /* 0x0000000519197212 */ /* 0x000fe400078efcff */
[----:B------:R-:W-:Y:S01]  /*0510*/  IADD3 R20, P0, R20, UR6, RZ ;  /* 0x0000000614147c10 */ /* 0x000fe2000ff1e0ff */
[----:B------:R-:W3:Y:S01]  /*0520*/  LDG.E.EL R5, desc[UR4][R8.64] ;  /* 0x0000000408057981 */ /* 0x000ee2000c2e1900 */
[----:B------:R-:W-:Y:S02]  /*0530*/  IADD3.X R13, R6, UR7, RZ, P1, !PT ;  /* 0x00000007060d7c10 */ /* 0x000fe40008ffe4ff */
[----:B------:R-:W-:-:S03]  /*0540*/  IADD3.X R21, R25, UR7, RZ, P0, !PT ;  /* 0x0000000719157c10 */ /* 0x000fc600087fe4ff */
[----:B------:R-:W4:Y:S04]  /*0550*/  LDG.E.EL R7, desc[UR4][R12.64] ;  /* 0x000000040c077981 */ /* 0x000f28000c2e1900 */
[----:B------:R1:W4:Y:S02]  /*0560*/  LDG.E.EL R6, desc[UR4][R20.64] ;  /* 0x0000000414067981 */ /* 0x000324000c2e1900 */
[----:B-1----:R-:W1:Y:S01]  /*0570*/  S2R R21, SR_CgaCtaId ;  /* 0x0000000000157919 */ /* 0x002e620000008800 */
[C---:B------:R-:W-:Y:S02]  /*0580*/  LOP3.LUT P0, RZ, R0.reuse, 0x1f, RZ, 0xc0, !PT ;  /* 0x0000001f00ff7812 */ /* 0x040fe4000780c0ff */
[----:B------:R-:W-:Y:S01]  /*0590*/  ISETP.GE.AND P1, PT, R0, 0x2, PT ;  /* 0x000000020000780c */ /* 0x000fe20003f26270 */
[----:B--2--5:R-:W-:-:S04]  /*05a0*/  FADD R4, -R17, R4 ;  /* 0x0000000411047221 */ /* 0x024fc80000000100 */
[----:B------:R-:W-:Y:S01]  /*05b0*/  FMUL R14, R4, R4 ;  /* 0x00000004040e7220 */ /* 0x000fe20000400000 */
[----:B---3--:R-:W-:-:S04]  /*05c0*/  FADD R5, -R16, R5 ;  /* 0x0000000510057221 */ /* 0x008fc80000000100 */
[----:B------:R-:W-:Y:S01]  /*05d0*/  FFMA R14, R5, R5, R14 ;  /* 0x00000005050e7223 */ /* 0x000fe2000000000e */
[----:B----4-:R-:W-:Y:S01]  /*05e0*/  FADD R7, -R18, R7 ;  /* 0x0000000712077221 */ /* 0x010fe20000000100 */
[----:B------:R-:W-:-:S03]  /*05f0*/  FADD R6, -R19, R6 ;  /* 0x0000000613067221 */ /* 0x000fc60000000100 */
[----:B------:R-:W-:-:S04]  /*0600*/  FFMA R11, R7, R7, R14 ;  /* 0x00000007070b7223 */ /* 0x000fc8000000000e */
[----:B------:R-:W-:-:S05]  /*0610*/  FFMA R11, R6, R6, R11 ;  /* 0x00000006060b7223 */ /* 0x000fca000000000b */
[----:B------:R-:W2:Y:S02]  /*0620*/  SHFL.BFLY PT, R8, R11, 0x10, 0x1f ;  /* 0x0e001f000b087f89 */ /* 0x000ea400000e0000 */
[----:B--2---:R-:W-:-:S05]  /*0630*/  FADD R8, R11, R8 ;  /* 0x000000080b087221 */ /* 0x004fca0000000000 */
[----:B------:R-:W2:Y:S02]  /*0640*/  SHFL.BFLY PT, R9, R8, 0x8, 0x1f ;  /* 0x0d001f0008097f89 */ /* 0x000ea400000e0000 */
[----:B--2---:R-:W-:-:S05]  /*0650*/  FADD R9, R8, R9 ;  /* 0x0000000908097221 */ /* 0x004fca0000000000 */
[----:B------:R-:W2:Y:S02]  /*0660*/  SHFL.BFLY PT, R10, R9, 0x4, 0x1f ;  /* 0x0c801f00090a7f89 */ /* 0x000ea400000e0000 */
[----:B--2---:R-:W-:-:S05]  /*0670*/  FADD R10, R9, R10 ;  /* 0x0000000a090a7221 */ /* 0x004fca0000000000 */
[----:B------:R-:W2:Y:S01]  /*0680*/  SHFL.BFLY PT, R13, R10, 0x2, 0x1f ;  /* 0x0c401f000a0d7f89 */ /* 0x000ea200000e0000 */
[----:B------:R-:W-:Y:S02]  /*0690*/  MOV R14, 0x400 ;  /* 0x00000400000e7802 */ /* 0x000fe40000000f00 */
[----:B------:R-:W-:Y:S01]  /*06a0*/  SHF.R.U32.HI R11, RZ, 0x3, R0 ;  /* 0x00000003ff0b7819 */ /* 0x000fe20000011600 */
[----:B--2---:R-:W-:-:S05]  /*06b0*/  FADD R13, R10, R13 ;  /* 0x0000000d0a0d7221 */ /* 0x004fca0000000000 */
[----:B------:R-:W2:Y:S01]  /*06c0*/  SHFL.BFLY PT, R12, R13, 0x1, 0x1f ;  /* 0x0c201f000d0c7f89 */ /* 0x000ea200000e0000 */
[----:B-1----:R-:W-:Y:S02]  /*06d0*/  PRMT R14, R21, 0x654, R14 ;  /* 0x00000654150e7816 */ /* 0x002fe4000000000e */
[----:B------:R-:W-:-:S05]  /*06e0*/  LOP3.LUT R11, R11, 0x4, RZ, 0xc0, !PT ;  /* 0x000000040b0b7812 */ /* 0x000fca00078ec0ff */
[----:B------:R-:W-:Y:S02]  /*06f0*/  IMAD.IADD R11, R11, 0x1, R14 ;  /* 0x000000010b0b7824 */ /* 0x000fe400078e020e */
[----:B--2---:R-:W-:-:S05]  /*0700*/  FADD R12, R13, R12 ;  /* 0x0000000c0d0c7221 */ /* 0x004fca0000000000 */
[----:B------:R-:W-:Y:S01]  /*0710*/  @!P0 STS [R11], R12 ;  /* 0x0000000c0b008388 */ /* 0x000fe20000000800 */
[----:B------:R-:W-:Y:S01]  /*0720*/  IMAD.IADD R15, R15, 0x1, R14 ;  /* 0x000000010f0f7824 */ /* 0x000fe200078e020e */
[----:B------:R-:W-:Y:S06]  /*0730*/  BAR.SYNC.DEFER_BLOCKING 0x0 ;  /* 0x0000000000007b1d */ /* 0x000fec0000010000 */
[----:B------:R-:W1:Y:S01]  /*0740*/  @!P1 LDS R3, [R15] ;  /* 0x000000000f039984 */ /* 0x000e620000000800 */
[----:B------:R-:W-:-:S04]  /*0750*/  LOP3.LUT R9, R0, 0x1, RZ, 0xc0, !PT ;  /* 0x0000000100097812 */ /* 0x000fc800078ec0ff */
[----:B------:R-:W-:-:S04]  /*0760*/  ISETP.NE.U32.AND P0, PT, R9, 0x1, PT ;  /* 0x000000010900780c */ /* 0x000fc80003f05070 */
[----:B------:R-:W-:Y:S01]  /*0770*/  ISETP.LT.AND P0, PT, R0, 0x2, P0 ;  /* 0x000000020000780c */ /* 0x000fe20000701270 */
[----:B-1----:R-:W1:Y:S02]  /*0780*/  SHFL.BFLY PT, R8, R3, 0x1, 0x1f ;  /* 0x0c201f0003087f89 */ /* 0x002e6400000e0000 */
[----:B-1----:R-:W-:-:S10]  /*0790*/  FADD R10, R3, R8 ;  /* 0x00000008030a7221 */ /* 0x002fd40000000000 */
[----:B------:R1:W-:Y:S01]  /*07a0*/  @P0 STS [R15], R10 ;  /* 0x0000000a0f000388 */ /* 0x0003e20000000800 */
[----:B------:R-:W-:Y:S06]  /*07b0*/  BAR.SYNC.DEFER_BLOCKING 0x0 ;  /* 0x0000000000007b1d */ /* 0x000fec0000010000 */
[----:B------:R-:W-:Y:S02]  /*07c0*/  ULDC.64 UR6, c[0x0][0x230] ;  /* 0x00008c0000067ab9 */ /* 0x000fe40000000a00 */
[----:B------:R-:W-:Y:S01]  /*07d0*/  LEA R8, P1, R2, UR6, 0x2 ;  /* 0x0000000602087c11 */ /* 0x000fe2000f8210ff */
[----:B------:R-:W-:Y:S01]  /*07e0*/  FADD R16, R16, R5 ;  /* 0x0000000510107221 */ /* 0x000fe20000000000 */
[----:B------:R-:W-:Y:S01]  /*07f0*/  FADD R17, R17, R4 ;  /* 0x0000000411117221 */ /* 0x000fe20000000000 */
[----:B------:R-:W-:Y:S01]  /*0800*/  FADD R18, R18, R7 ;  /* 0x0000000712127221 */ /* 0x000fe20000000000 */
[----:B------:R-:W-:Y:S01]  /*0810*/  FADD R19, R19, R6 ;  /* 0x0000000613137221 */ /* 0x000fe20000000000 */
[----:B------:R-:W-:Y:S01]  /*0820*/  IMAD.X R9, RZ, RZ, UR7, P1 ;  /* 0x00000007ff097e24 */ /* 0x000fe200088e06ff */
[----:B------:R-:W2:Y:S04]  /*0830*/  LDS R14, [R14] ;  /* 0x000000000e0e7984 */ /* 0x000ea80000000800 */
[----:B------:R1:W-:Y:S01]  /*0840*/  STG.E.128 desc[UR4][R8.64], R16 ;  /* 0x0000001008007986 */ /* 0x0003e2000c101d04 */
[----:B------:R-:W-:Y:S01]  /*0850*/  BAR.SYNC.DEFER_BLOCKING 0x0 ;  /* 0x0000000000007b1d */ /* 0x000fe20000010000 */
[----:B------:R-:W-:-:S13]  /*0860*/  LOP3.LUT P0, RZ, R0, 0x3f, RZ, 0xc0, !PT ;  /* 0x0000003f00ff7812 */ /* 0x000fda000780c0ff */
[----:B-1----:R-:W-:Y:S05]  /*0870*/  @P0 EXIT ;  /* 0x000000000000094d */ /* 0x002fea0003800000 */
[----:B------:R-:W0:Y:S01]  /*0880*/  LDC.64 R2, c[0x0][0x210] ;  /* 0x00008400ff027b82 */ /* 0x000e220000000a00 */
[----:B--2---:R-:W-:-:S04]  /*0890*/  FADD R14, RZ, R14 ;  /* 0x0000000eff0e7221 */ /* 0x004fc80000000000 */
[----:B------:R-:W-:-:S04]  /*08a0*/  FMUL R14, R14, 0.00390625 ;  /* 0x3b8000000e0e7820 */ /* 0x000fc80000400000 */
[----:B------:R-:W-:-:S05]  /*08b0*/  FFMA R5, R14, 4, R14 ;  /* 0x408000000e057823 */ /* 0x000fca000000000e */
[----:B0-----:R-:W-:Y:S01]  /*08c0*/  STG.E desc[UR4][R2.64], R5 ;  /* 0x0000000502007986 */ /* 0x001fe2000c101904 */
[----:B------:R-:W-:Y:S05]  /*08d0*/  EXIT ;  /* 0x000000000000794d */ /* 0x000fea0003800000 */
.L_x_1:
[----:B------:R-:W-:-:S00]  /*08e0*/  BRA `(.L_x_1) ;  /* 0xfffffffc00fc7947 */ /* 0x000fc0000383ffff */
[----:B------:R-:W-:-:S00]  /*08f0*/  NOP ;  /* 0x0000000000007918 */ /* 0x000fc00000000000 */
        /* <DEDUP_REMOVED lines=8> */
.L_x_2:


//--------------------- .nv.global.init           --------------------------
	.section	.nv.global.init,"aw",@progbits
.nv.global.init:
	.type		assertFunc_0,@object
	.size		assertFunc_0,(assertMessage_0 - assertFunc_0)
assertFunc_0:
        /*0000*/ 	.byte	0x75, 0x6e, 0x6b, 0x6e, 0x6f, 0x77, 0x6e, 0x00
	.type		assertMessage_0,@object
	.size		assertMessage_0,(assertFile_0 - assertMessage_0)
assertMessage_0:
        /*0008*/ 	.byte	0x69, 0x6e, 0x64, 0x65, 0x78, 0x20, 0x6f, 0x75, 0x74, 0x20, 0x6f, 0x66, 0x20, 0x62, 0x6f, 0x75
        /*0018*/ 	.byte	0x6e, 0x64, 0x73, 0x3a, 0x20, 0x30, 0x20, 0x3c, 0x3d, 0x20, 0x74, 0x6d, 0x70, 0x34, 0x20, 0x3c
        /*0028*/ 	.byte	0x20, 0x34, 0x00
	.type		assertFile_0,@object
	.size		assertFile_0,(.L_1 - assertFile_0)
assertFile_0:
        /*002b*/ 	.byte	0x69, 0x6e, 0x64, 0x75, 0x63, 0x74, 0x6f, 0x72, 0x5f, 0x63, 0x61, 0x63, 0x68, 0x65, 0x2f, 0x73
        /*003b*/ 	.byte	0x35, 0x2f, 0x63, 0x73, 0x35, 0x75, 0x70, 0x36, 0x6a, 0x35, 0x61, 0x68, 0x62, 0x6d, 0x32, 0x6a
        /*004b*/ 	.byte	0x64, 0x70, 0x72, 0x66, 0x63, 0x6a, 0x78, 0x6c, 0x77, 0x68, 0x35, 0x6c, 0x72, 0x70, 0x70, 0x63
        /*005b*/ 	.byte	0x78, 0x74, 0x67, 0x6f, 0x35, 0x69, 0x6f, 0x79, 0x63, 0x67, 0x78, 0x6b, 0x34, 0x34, 0x76, 0x7a
        /*006b*/ 	.byte	0x71, 0x34, 0x33, 0x68, 0x74, 0x65, 0x2e, 0x70, 0x79, 0x00
.L_1:


//--------------------- .nv.shared.triton_per_fused_add_clone_mean_mul_pow_sub_3 --------------------------
	.section	.nv.shared.triton_per_fused_add_clone_mean_mul_pow_sub_3,"aw",@nobits
	.sectionflags	@""
	.align	16
	.zero		1024


//--------------------- .nv.constant0.triton_per_fused_add_clone_mean_mul_pow_sub_3 --------------------------
	.section	.nv.constant0.triton_per_fused_add_clone_mean_mul_pow_sub_3,"a",@progbits
	.sectionflags	@""
	.align	4
.nv.constant0.triton_per_fused_add_clone_mean_mul_pow_sub_3:
	.zero		572


//--------------------- SYMBOLS --------------------------

	.type		__assertfail,@function
